	.headerflags	@"EF_CUDA_TEXMODE_UNIFIED EF_CUDA_64BIT_ADDRESS EF_CUDA_ACCELERATORS EF_CUDA_SM90 EF_CUDA_VIRTUAL_SM(EF_CUDA_SM90)"
	.elftype	@"ET_EXEC"


//--------------------- .nv.info                  --------------------------
	.section	.nv.info,"",@"SHT_CUDA_INFO"
	.align	4


	//----- nvinfo : EIATTR_REGCOUNT
	.align		4
        /*0000*/ 	.byte	0x04, 0x2f
        /*0002*/ 	.short	(.L_1 - .L_0)
	.align		4
.L_0:
        /*0004*/ 	.word	index@(triton_per_fused_add_div_hardtanh_mean_mul_40)
        /*0008*/ 	.word	0x0000001c


	//----- nvinfo : EIATTR_MIN_STACK_SIZE
	.align		4
.L_1:
        /*000c*/ 	.byte	0x04, 0x12
        /*000e*/ 	.short	(.L_3 - .L_2)
	.align		4
.L_2:
        /*0010*/ 	.word	index@(triton_per_fused_add_div_hardtanh_mean_mul_40)
        /*0014*/ 	.word	0x00000000


	//----- nvinfo : EIATTR_FRAME_SIZE
	.align		4
.L_3:
        /*0018*/ 	.byte	0x04, 0x11
        /*001a*/ 	.short	(.L_5 - .L_4)
	.align		4
.L_4:
        /*001c*/ 	.word	index@(triton_per_fused_add_div_hardtanh_mean_mul_40)
        /*0020*/ 	.word	0x00000000


	//----- nvinfo : EIATTR_MIN_STACK_SIZE
	.align		4
.L_5:
        /*0024*/ 	.byte	0x04, 0x12
        /*0026*/ 	.short	(.L_7 - .L_6)
	.align		4
.L_6:
        /*0028*/ 	.word	index@(triton_per_fused_add_div_hardtanh_mean_mul_40)
        /*002c*/ 	.word	0x00000000
.L_7:


//--------------------- .nv.info.triton_per_fused_add_div_hardtanh_mean_mul_40 --------------------------
	.section	.nv.info.triton_per_fused_add_div_hardtanh_mean_mul_40,"",@"SHT_CUDA_INFO"
	.sectionflags	@""
	.align	4


	//----- nvinfo : EIATTR_CUDA_API_VERSION
	.align		4
        /*0000*/ 	.byte	0x04, 0x37
        /*0002*/ 	.short	(.L_9 - .L_8)
.L_8:
        /*0004*/ 	.word	0x0000007c


	//----- nvinfo : EIATTR_KPARAM_INFO
	.align		4
.L_9:
        /*0008*/ 	.byte	0x04, 0x17
        /*000a*/ 	.short	(.L_11 - .L_10)
.L_10:
        /*000c*/ 	.word	0x00000000
        /*0010*/ 	.short	0x0003
        /*0012*/ 	.short	0x0014
        /*0014*/ 	.byte	0x00, 0xf0, 0x11, 0x00


	//----- nvinfo : EIATTR_KPARAM_INFO
	.align		4
.L_11:
        /*0018*/ 	.byte	0x04, 0x17
        /*001a*/ 	.short	(.L_13 - .L_12)
.L_12:
        /*001c*/ 	.word	0x00000000
        /*0020*/ 	.short	0x0002
        /*0022*/ 	.short	0x0010
        /*0024*/ 	.byte	0x00, 0xf0, 0x11, 0x00


	//----- nvinfo : EIATTR_KPARAM_INFO
	.align		4
.L_13:
        /*0028*/ 	.byte	0x04, 0x17
        /*002a*/ 	.short	(.L_15 - .L_14)
.L_14:
        /*002c*/ 	.word	0x00000000
        /*0030*/ 	.short	0x0001
        /*0032*/ 	.short	0x0008
        /*0034*/ 	.byte	0x00, 0xf4, 0x21, 0x00


	//----- nvinfo : EIATTR_KPARAM_INFO
	.align		4
.L_15:
        /*0038*/ 	.byte	0x04, 0x17
        /*003a*/ 	.short	(.L_17 - .L_16)
.L_16:
        /*003c*/ 	.word	0x00000000
        /*0040*/ 	.short	0x0000
        /*0042*/ 	.short	0x0000
        /*0044*/ 	.byte	0x00, 0xf4, 0x21, 0x00


	//----- nvinfo : EIATTR_SPARSE_MMA_MASK
	.align		4
.L_17:
        /*0048*/ 	.byte	0x03, 0x50
        /*004a*/ 	.short	0x0000


	//----- nvinfo : EIATTR_MAXREG_COUNT
	.align		4
        /*004c*/ 	.byte	0x03, 0x1b
        /*004e*/ 	.short	0x00ff


	//----- nvinfo : EIATTR_COOP_GROUP_MASK_REGIDS
	.align		4
        /*0050*/ 	.byte	0x04, 0x29
        /*0052*/ 	.short	(.L_19 - .L_18)


	//   ....[0]....
.L_18:
        /*0054*/ 	.word	0xffffffff


	//   ....[1]....
        /*0058*/ 	.word	0xffffffff


	//   ....[2]....
        /*005c*/ 	.word	0xffffffff


	//   ....[3]....
        /*0060*/ 	.word	0xffffffff


	//   ....[4]....
        /*0064*/ 	.word	0xffffffff


	//   ....[5]....
        /*0068*/ 	.word	0xffffffff


	//   ....[6]....
        /*006c*/ 	.word	0xffffffff


	//   ....[7]....
        /*0070*/ 	.word	0xffffffff


	//   ....[8]....
        /*0074*/ 	.word	0xffffffff


	//   ....[9]....
        /*0078*/ 	.word	0xffffffff


	//   ....[10]....
        /*007c*/ 	.word	0xffffffff


	//   ....[11]....
        /*0080*/ 	.word	0xffffffff


	//----- nvinfo : EIATTR_COOP_GROUP_INSTR_OFFSETS
	.align		4
.L_19:
        /*0084*/ 	.byte	0x04, 0x28
        /*0086*/ 	.short	(.L_21 - .L_20)


	//   ....[0]....
.L_20:
        /*0088*/ 	.word	0x00000770


	//   ....[1]....
        /*008c*/ 	.word	0x00000780


	//   ....[2]....
        /*0090*/ 	.word	0x00000790


	//   ....[3]....
        /*0094*/ 	.word	0x000007a0


	//   ....[4]....
        /*0098*/ 	.word	0x000007f0


	//   ....[5]....
        /*009c*/ 	.word	0x00000800


	//   ....[6]....
        /*00a0*/ 	.word	0x00000810


	//   ....[7]....
        /*00a4*/ 	.word	0x00000820


	//   ....[8]....
        /*00a8*/ 	.word	0x00000870


	//   ....[9]....
        /*00ac*/ 	.word	0x00000880


	//   ....[10]....
        /*00b0*/ 	.word	0x00000890


	//   ....[11]....
        /*00b4*/ 	.word	0x000008a0


	//----- nvinfo : EIATTR_EXIT_INSTR_OFFSETS
	.align		4
.L_21:
        /*00b8*/ 	.byte	0x04, 0x1c
        /*00ba*/ 	.short	(.L_23 - .L_22)


	//   ....[0]....
.L_22:
        /*00bc*/ 	.word	0x00000a80


	//   ....[1]....
        /*00c0*/ 	.word	0x00000ab0


	//----- nvinfo : EIATTR_REQNTID
	.align		4
.L_23:
        /*00c4*/ 	.byte	0x04, 0x10
        /*00c6*/ 	.short	(.L_25 - .L_24)
.L_24:
        /*00c8*/ 	.word	0x00000100
        /*00cc*/ 	.word	0x00000001
        /*00d0*/ 	.word	0x00000001


	//----- nvinfo : EIATTR_CBANK_PARAM_SIZE
	.align		4
.L_25:
        /*00d4*/ 	.byte	0x03, 0x19
        /*00d6*/ 	.short	0x0018


	//----- nvinfo : EIATTR_PARAM_CBANK
	.align		4
        /*00d8*/ 	.byte	0x04, 0x0a
        /*00da*/ 	.short	(.L_27 - .L_26)
	.align		4
.L_26:
        /*00dc*/ 	.word	index@(.nv.constant0.triton_per_fused_add_div_hardtanh_mean_mul_40)
        /*00e0*/ 	.short	0x0210
        /*00e2*/ 	.short	0x0018


	//----- nvinfo : EIATTR_SW_WAR
	.align		4
.L_27:
        /*00e4*/ 	.byte	0x04, 0x36
        /*00e6*/ 	.short	(.L_29 - .L_28)
.L_28:
        /*00e8*/ 	.word	0x00000008
.L_29:


//--------------------- .nv.callgraph             --------------------------
	.section	.nv.callgraph,"",@"SHT_CUDA_CALLGRAPH"
	.align	4
	.sectionentsize	8
	.align		4
        /*0000*/ 	.word	0x00000000
	.align		4
        /*0004*/ 	.word	0xffffffff
	.align		4
        /*0008*/ 	.word	0x00000000
	.align		4
        /*000c*/ 	.word	0xfffffffe
	.align		4
        /*0010*/ 	.word	0x00000000
	.align		4
        /*0014*/ 	.word	0xfffffffd
	.align		4
        /*0018*/ 	.word	0x00000000
	.align		4
        /*001c*/ 	.word	0xfffffffc


//--------------------- .text.triton_per_fused_add_div_hardtanh_mean_mul_40 --------------------------
	.section	.text.triton_per_fused_add_div_hardtanh_mean_mul_40,"ax",@progbits
	.sectionflags	@"SHF_BARRIERS=1"
	.align	128
        .global         triton_per_fused_add_div_hardtanh_mean_mul_40
        .type           triton_per_fused_add_div_hardtanh_mean_mul_40,@function
        .size           triton_per_fused_add_div_hardtanh_mean_mul_40,(.L_x_1 - triton_per_fused_add_div_hardtanh_mean_mul_40)
        .other          triton_per_fused_add_div_hardtanh_mean_mul_40,@"STO_CUDA_ENTRY STV_DEFAULT"
triton_per_fused_add_div_hardtanh_mean_mul_40:
.text.triton_per_fused_add_div_hardtanh_mean_mul_40:
[----:B------:R-:W0:Y:S02]  /*0000*/  LDC R1, c[0x0][0x28] ;  /* 0x00000a00ff017b82 */ /* 0x000e240000000800 */
[----:B------:R-:W1:Y:S01]  /*0010*/  S2R R0, SR_CTAID.X ;  /* 0x0000000000007919 */ /* 0x000e620000002500 */
[----:B------:R-:W2:Y:S01]  /*0020*/  LDC.64 R4, c[0x0][0x218] ;  /* 0x00008600ff047b82 */ /* 0x000ea20000000a00 */
[----:B------:R-:W-:Y:S01]  /*0030*/  CS2R R10, SRZ ;  /* 0x00000000000a7805 */ /* 0x000fe2000001ff00 */
[----:B------:R-:W-:Y:S01]  /*0040*/  ULDC.64 UR6, c[0x0][0x208] ;  /* 0x0000820000067ab9 */ /* 0x000fe20000000a00 */
[----:B------:R-:W3:Y:S01]  /*0050*/  S2R R3, SR_TID.X ;  /* 0x0000000000037919 */ /* 0x000ee20000002100 */
[----:B-1----:R-:W-:Y:S02]  /*0060*/  IMAD.SHL.U32 R0, R0, 0x80, RZ ;  /* 0x0000008000007824 */ /* 0x002fe400078e00ff */
[----:B---3--:R-:W-:Y:S01]  /*0070*/  IMAD.SHL.U32 R13, R3, 0x4, RZ ;  /* 0x00000004030d7824 */ /* 0x008fe200078e00ff */
[----:B------:R-:W-:-:S04]  /*0080*/  SHF.R.U32.HI R8, RZ, 0x5, R3 ;  /* 0x00000005ff087819 */ /* 0x000fc80000011603 */
[----:B------:R-:W-:-:S04]  /*0090*/  LOP3.LUT R6, R0, 0x7c, R13, 0xf8, !PT ;  /* 0x0000007c00067812 */ /* 0x000fc800078ef80d */
[C---:B------:R-:W-:Y:S01]  /*00a0*/  ISETP.GE.AND P0, PT, R6.reuse, 0x540, PT ;  /* 0x000005400600780c */ /* 0x040fe20003f06270 */
[----:B------:R-:W-:-:S05]  /*00b0*/  IMAD.HI R2, R6, 0x30c30c31, RZ ;  /* 0x30c30c3106027827 */ /* 0x000fca00078e02ff */
[----:B------:R-:W-:-:S04]  /*00c0*/  SHF.R.U32.HI R7, RZ, 0x1f, R2 ;  /* 0x0000001fff077819 */ /* 0x000fc80000011602 */
[----:B------:R-:W-:Y:S02]  /*00d0*/  LEA.HI.SX32 R7, R2, R7, 0x1a ;  /* 0x0000000702077211 */ /* 0x000fe400078fd2ff */
[----:B------:R-:W-:-:S03]  /*00e0*/  SGXT.U32 R2, R8, 0x3 ;  /* 0x000000030802781a */ /* 0x000fc60000000000 */
[----:B------:R-:W-:-:S04]  /*00f0*/  IMAD R9, R7, -0x150, R6 ;  /* 0xfffffeb007097824 */ /* 0x000fc800078e0206 */
[----:B------:R-:W-:-:S04]  /*0100*/  IMAD R8, R2, 0x150, R9 ;  /* 0x0000015002087824 */ /* 0x000fc800078e0209 */
[----:B------:R-:W-:Y:S01]  /*0110*/  IMAD R7, R7, 0x1500, R8 ;  /* 0x0000150007077824 */ /* 0x000fe200078e0208 */
[----:B------:R-:W-:-:S03]  /*0120*/  CS2R R8, SRZ ;  /* 0x0000000000087805 */ /* 0x000fc6000001ff00 */
[C---:B------:R-:W-:Y:S02]  /*0130*/  VIADD R21, R7.reuse, 0xa80 ;  /* 0x00000a8007157836 */ /* 0x040fe40000000000 */
[----:B--2---:R-:W-:Y:S01]  /*0140*/  IMAD.WIDE R18, R7, 0x4, R4 ;  /* 0x0000000407127825 */ /* 0x004fe200078e0204 */
[----:B------:R-:W-:-:S03]  /*0150*/  CS2R R6, SRZ ;  /* 0x0000000000067805 */ /* 0x000fc6000001ff00 */
[----:B------:R-:W-:Y:S01]  /*0160*/  IMAD.WIDE R20, R21, 0x4, R4 ;  /* 0x0000000415147825 */ /* 0x000fe200078e0204 */
[----:B------:R-:W-:-:S04]  /*0170*/  CS2R R4, SRZ ;  /* 0x0000000000047805 */ /* 0x000fc8000001ff00 */
[----:B------:R-:W2:Y:S04]  /*0180*/  @!P0 LDG.E.128 R8, desc[UR6][R20.64] ;  /* 0x0000000614088981 */ /* 0x000ea8000c1e1d00 */
[----:B------:R-:W3:Y:S01]  /*0190*/  @!P0 LDG.E.128 R4, desc[UR6][R18.64] ;  /* 0x0000000612048981 */ /* 0x000ee2000c1e1d00 */
[----:B------:R-:W1:Y:S01]  /*01a0*/  S2UR UR5, SR_CgaCtaId ;  /* 0x00000000000579c3 */ /* 0x000e620000008800 */
[----:B------:R-:W-:Y:S02]  /*01b0*/  UMOV UR4, 0x400 ;  /* 0x0000040000047882 */ /* 0x000fe40000000000 */
[----:B-1----:R-:W-:Y:S01]  /*01c0*/  UPRMT UR4, UR5, 0x654, UR4 ;  /* 0x0000065405047896 */ /* 0x002fe20008000004 */
[----:B--2---:R-:W-:Y:S02]  /*01d0*/  SEL R8, R8, RZ, !P0 ;  /* 0x000000ff08087207 */ /* 0x004fe40004000000 */
[----:B---3--:R-:W-:-:S02]  /*01e0*/  SEL R4, R4, RZ, !P0 ;  /* 0x000000ff04047207 */ /* 0x008fc40004000000 */
[----:B------:R-:W-:Y:S01]  /*01f0*/  SEL R5, R5, RZ, !P0 ;  /* 0x000000ff05057207 */ /* 0x000fe20004000000 */
[----:B------:R-:W-:Y:S02]  /*0200*/  FADD R17, R8, 3 ;  /* 0x4040000008117421 */ /* 0x000fe40000000000 */
[----:B------:R-:W-:Y:S01]  /*0210*/  FADD R22, R4, 3 ;  /* 0x4040000004167421 */ /* 0x000fe20000000000 */
[----:B------:R-:W-:Y:S01]  /*0220*/  SEL R6, R6, RZ, !P0 ;  /* 0x000000ff06067207 */ /* 0x000fe20004000000 */
[----:B------:R-:W-:Y:S01]  /*0230*/  FADD R24, R5, 3 ;  /* 0x4040000005187421 */ /* 0x000fe20000000000 */
[----:B------:R-:W-:Y:S02]  /*0240*/  SEL R9, R9, RZ, !P0 ;  /* 0x000000ff09097207 */ /* 0x000fe40004000000 */
[----:B------:R-:W-:Y:S01]  /*0250*/  FSETP.GTU.AND P1, PT, R22, RZ, PT ;  /* 0x000000ff1600720b */ /* 0x000fe20003f2c000 */
[----:B------:R-:W-:Y:S01]  /*0260*/  FADD R23, R6, 3 ;  /* 0x4040000006177421 */ /* 0x000fe20000000000 */
[----:B------:R-:W-:-:S02]  /*0270*/  FSETP.GTU.AND P2, PT, R17, RZ, PT ;  /* 0x000000ff1100720b */ /* 0x000fc40003f4c000 */
[----:B------:R-:W-:Y:S02]  /*0280*/  SEL R7, R7, RZ, !P0 ;  /* 0x000000ff07077207 */ /* 0x000fe40004000000 */
[----:B------:R-:W-:Y:S02]  /*0290*/  SEL R10, R10, RZ, !P0 ;  /* 0x000000ff0a0a7207 */ /* 0x000fe40004000000 */
[----:B------:R-:W-:Y:S02]  /*02a0*/  FSEL R21, R22, RZ, P1 ;  /* 0x000000ff16157208 */ /* 0x000fe40000800000 */
[----:B------:R-:W-:Y:S01]  /*02b0*/  FSETP.GTU.AND P4, PT, R24, RZ, PT ;  /* 0x000000ff1800720b */ /* 0x000fe20003f8c000 */
[----:B------:R-:W-:Y:S01]  /*02c0*/  FADD R19, R9, 3 ;  /* 0x4040000009137421 */ /* 0x000fe20000000000 */
[----:B------:R-:W-:Y:S01]  /*02d0*/  FSEL R17, R17, RZ, P2 ;  /* 0x000000ff11117208 */ /* 0x000fe20001000000 */
[----:B------:R-:W-:Y:S01]  /*02e0*/  FADD R18, R7, 3 ;  /* 0x4040000007127421 */ /* 0x000fe20000000000 */
[----:B------:R-:W-:Y:S01]  /*02f0*/  FSETP.GTU.AND P5, PT, R23, RZ, PT ;  /* 0x000000ff1700720b */ /* 0x000fe20003fac000 */
[----:B------:R-:W-:Y:S01]  /*0300*/  FADD R25, R10, 3 ;  /* 0x404000000a197421 */ /* 0x000fe20000000000 */
[----:B------:R-:W-:-:S02]  /*0310*/  FSETP.GEU.AND P1, PT, R21, 6, PT ;  /* 0x40c000001500780b */ /* 0x000fc40003f2e000 */
[----:B------:R-:W-:Y:S02]  /*0320*/  FSEL R24, R24, RZ, P4 ;  /* 0x000000ff18187208 */ /* 0x000fe40002000000 */
[----:B------:R-:W-:Y:S02]  /*0330*/  FSETP.GEU.AND P2, PT, R17, 6, PT ;  /* 0x40c000001100780b */ /* 0x000fe40003f4e000 */
[----:B------:R-:W-:Y:S02]  /*0340*/  FSEL R23, R23, RZ, P5 ;  /* 0x000000ff17177208 */ /* 0x000fe40002800000 */
[----:B------:R-:W-:Y:S02]  /*0350*/  FSETP.GTU.AND P6, PT, R19, RZ, PT ;  /* 0x000000ff1300720b */ /* 0x000fe40003fcc000 */
[----:B------:R-:W-:Y:S02]  /*0360*/  FSETP.GTU.AND P3, PT, R18, RZ, PT ;  /* 0x000000ff1200720b */ /* 0x000fe40003f6c000 */
[----:B------:R-:W-:-:S02]  /*0370*/  FSETP.GEU.AND P5, PT, R24, 6, PT ;  /* 0x40c000001800780b */ /* 0x000fc40003fae000 */
[----:B------:R-:W-:Y:S02]  /*0380*/  SEL R11, R11, RZ, !P0 ;  /* 0x000000ff0b0b7207 */ /* 0x000fe40004000000 */
[----:B------:R-:W-:Y:S02]  /*0390*/  FSETP.GTU.AND P4, PT, R25, RZ, PT ;  /* 0x000000ff1900720b */ /* 0x000fe40003f8c000 */
[----:B------:R-:W-:Y:S02]  /*03a0*/  FSEL R22, R19, RZ, P6 ;  /* 0x000000ff13167208 */ /* 0x000fe40003000000 */
[----:B------:R-:W-:Y:S02]  /*03b0*/  FSEL R18, R18, RZ, P3 ;  /* 0x000000ff12127208 */ /* 0x000fe40001800000 */
[----:B------:R-:W-:Y:S01]  /*03c0*/  FSETP.NAN.AND P6, PT, R21, R21, PT ;  /* 0x000000151500720b */ /* 0x000fe20003fc8000 */
[----:B------:R-:W-:Y:S01]  /*03d0*/  FADD R20, R11, 3 ;  /* 0x404000000b147421 */ /* 0x000fe20000000000 */
[----:B------:R-:W-:-:S02]  /*03e0*/  FSEL R19, R25, RZ, P4 ;  /* 0x000000ff19137208 */ /* 0x000fc40002000000 */
[----:B------:R-:W-:Y:S02]  /*03f0*/  FSETP.GEU.AND P3, PT, R23, 6, PT ;  /* 0x40c000001700780b */ /* 0x000fe40003f6e000 */
[----:B------:R-:W-:Y:S02]  /*0400*/  FSETP.NAN.AND P4, PT, R17, R17, PT ;  /* 0x000000111100720b */ /* 0x000fe40003f88000 */
[----:B------:R-:W-:Y:S02]  /*0410*/  @P1 FSEL R21, R21, 6, P6 ;  /* 0x40c0000015151808 */ /* 0x000fe40003000000 */
[----:B------:R-:W-:Y:S02]  /*0420*/  FSETP.NAN.AND P6, PT, R24, R24, PT ;  /* 0x000000181800720b */ /* 0x000fe40003fc8000 */
[----:B------:R-:W-:Y:S02]  /*0430*/  FSETP.GEU.AND P1, PT, R22, 6, PT ;  /* 0x40c000001600780b */ /* 0x000fe40003f2e000 */
[----:B------:R-:W-:-:S02]  /*0440*/  @P2 FSEL R17, R17, 6, P4 ;  /* 0x40c0000011112808 */ /* 0x000fc40002000000 */
[----:B------:R-:W-:Y:S02]  /*0450*/  FSETP.GTU.AND P2, PT, R20, RZ, PT ;  /* 0x000000ff1400720b */ /* 0x000fe40003f4c000 */
[----:B------:R-:W-:Y:S02]  /*0460*/  @P5 FSEL R24, R24, 6, P6 ;  /* 0x40c0000018185808 */ /* 0x000fe40003000000 */
[----:B------:R-:W-:Y:S02]  /*0470*/  FSETP.NAN.AND P4, PT, R23, R23, PT ;  /* 0x000000171700720b */ /* 0x000fe40003f88000 */
[----:B------:R-:W-:Y:S02]  /*0480*/  FSETP.GEU.AND P5, PT, R19, 6, PT ;  /* 0x40c000001300780b */ /* 0x000fe40003fae000 */
[----:B------:R-:W-:Y:S02]  /*0490*/  FSEL R20, R20, RZ, P2 ;  /* 0x000000ff14147208 */ /* 0x000fe40001000000 */
[----:B------:R-:W-:-:S02]  /*04a0*/  FSETP.GEU.AND P6, PT, R18, 6, PT ;  /* 0x40c000001200780b */ /* 0x000fc40003fce000 */
[----:B------:R-:W-:Y:S02]  /*04b0*/  FSETP.NAN.AND P2, PT, R22, R22, PT ;  /* 0x000000161600720b */ /* 0x000fe40003f48000 */
[----:B------:R-:W-:Y:S02]  /*04c0*/  @P3 FSEL R23, R23, 6, P4 ;  /* 0x40c0000017173808 */ /* 0x000fe40002000000 */
[----:B------:R-:W-:Y:S02]  /*04d0*/  FSETP.GEU.AND P3, PT, R20, 6, PT ;  /* 0x40c000001400780b */ /* 0x000fe40003f6e000 */
[----:B------:R-:W-:Y:S02]  /*04e0*/  @P1 FSEL R22, R22, 6, P2 ;  /* 0x40c0000016161808 */ /* 0x000fe40001000000 */
[----:B------:R-:W-:Y:S02]  /*04f0*/  FSETP.NAN.AND P1, PT, R19, R19, PT ;  /* 0x000000131300720b */ /* 0x000fe40003f28000 */
[----:B------:R-:W-:-:S02]  /*0500*/  FSETP.NAN.AND P2, PT, R18, R18, PT ;  /* 0x000000121200720b */ /* 0x000fc40003f48000 */
[----:B------:R-:W-:Y:S02]  /*0510*/  @P5 FSEL R19, R19, 6, P1 ;  /* 0x40c0000013135808 */ /* 0x000fe40000800000 */
[----:B------:R-:W-:Y:S02]  /*0520*/  FSETP.NAN.AND P1, PT, R20, R20, PT ;  /* 0x000000141400720b */ /* 0x000fe40003f28000 */
[----:B------:R-:W-:Y:S01]  /*0530*/  @P6 FSEL R18, R18, 6, P2 ;  /* 0x40c0000012126808 */ /* 0x000fe20001000000 */
[----:B------:R-:W-:Y:S01]  /*0540*/  FMUL R8, R8, R17 ;  /* 0x0000001108087220 */ /* 0x000fe20000400000 */
[----:B------:R-:W-:Y:S01]  /*0550*/  @P3 FSEL R20, R20, 6, P1 ;  /* 0x40c0000014143808 */ /* 0x000fe20000800000 */
[----:B------:R-:W-:Y:S01]  /*0560*/  FMUL R9, R9, R22 ;  /* 0x0000001609097220 */ /* 0x000fe20000400000 */
[----:B------:R-:W-:Y:S01]  /*0570*/  FMUL R4, R4, R21 ;  /* 0x0000001504047220 */ /* 0x000fe20000400000 */
[----:B------:R-:W-:Y:S01]  /*0580*/  FMUL R18, R7, R18 ;  /* 0x0000001207127220 */ /* 0x000fe20000400000 */
[----:B------:R-:W-:Y:S01]  /*0590*/  FMUL R10, R10, R19 ;  /* 0x000000130a0a7220 */ /* 0x000fe20000400000 */
[----:B------:R-:W-:Y:S01]  /*05a0*/  FMUL R7, R8, 0.16666667163372039795 ;  /* 0x3e2aaaab08077820 */ /* 0x000fe20000400000 */
[----:B------:R-:W-:Y:S01]  /*05b0*/  FMUL R11, R11, R20 ;  /* 0x000000140b0b7220 */ /* 0x000fe20000400000 */
[----:B------:R-:W-:Y:S01]  /*05c0*/  FMUL R8, R9, 0.16666667163372039795 ;  /* 0x3e2aaaab09087820 */ /* 0x000fe20000400000 */
[----:B------:R-:W-:Y:S01]  /*05d0*/  FMUL R6, R6, R23 ;  /* 0x0000001706067220 */ /* 0x000fe20000400000 */
[----:B------:R-:W-:Y:S01]  /*05e0*/  FMUL R9, R10, 0.16666667163372039795 ;  /* 0x3e2aaaab0a097820 */ /* 0x000fe20000400000 */
[----:B------:R-:W-:Y:S01]  /*05f0*/  FFMA R7, R4, 0.16666667163372039795, R7 ;  /* 0x3e2aaaab04077823 */ /* 0x000fe20000000007 */
[----:B------:R-:W-:Y:S01]  /*0600*/  LOP3.LUT R4, R13, 0x7c, RZ, 0xc0, !PT ;  /* 0x0000007c0d047812 */ /* 0x000fe200078ec0ff */
[----:B------:R-:W-:Y:S01]  /*0610*/  FMUL R5, R5, R24 ;  /* 0x0000001805057220 */ /* 0x000fe20000400000 */
[----:B------:R-:W-:Y:S01]  /*0620*/  FMUL R11, R11, 0.16666667163372039795 ;  /* 0x3e2aaaab0b0b7820 */ /* 0x000fe20000400000 */
[----:B------:R-:W-:Y:S01]  /*0630*/  FFMA R6, R6, 0.16666667163372039795, R9 ;  /* 0x3e2aaaab06067823 */ /* 0x000fe20000000009 */
[----:B------:R-:W-:-:S02]  /*0640*/  IMAD.SHL.U32 R9, R2, 0x4, RZ ;  /* 0x0000000402097824 */ /* 0x000fc400078e00ff */
[----:B------:R-:W-:Y:S01]  /*0650*/  FFMA R5, R5, 0.16666667163372039795, R8 ;  /* 0x3e2aaaab05057823 */ /* 0x000fe20000000008 */
[----:B------:R-:W-:Y:S02]  /*0660*/  IMAD.SHL.U32 R2, R4, 0x20, RZ ;  /* 0x0000002004027824 */ /* 0x000fe400078e00ff */
[----:B------:R-:W-:Y:S01]  /*0670*/  FFMA R11, R18, 0.16666667163372039795, R11 ;  /* 0x3e2aaaab120b7823 */ /* 0x000fe2000000000b */
[----:B------:R-:W-:Y:S02]  /*0680*/  SEL R8, R7, RZ, !P0 ;  /* 0x000000ff07087207 */ /* 0x000fe40004000000 */
[----:B------:R-:W-:Y:S02]  /*0690*/  SEL R10, R5, RZ, !P0 ;  /* 0x000000ff050a7207 */ /* 0x000fe40004000000 */
[----:B------:R-:W-:Y:S02]  /*06a0*/  LOP3.LUT R9, R2, R9, RZ, 0xfc, !PT ;  /* 0x0000000902097212 */ /* 0x000fe400078efcff */
[----:B------:R-:W-:-:S02]  /*06b0*/  SEL R6, R6, RZ, !P0 ;  /* 0x000000ff06067207 */ /* 0x000fc40004000000 */
[----:B------:R-:W-:Y:S01]  /*06c0*/  SEL R18, R11, RZ, !P0 ;  /* 0x000000ff0b127207 */ /* 0x000fe20004000000 */
[----:B------:R-:W-:Y:S04]  /*06d0*/  STS [R9+UR4], R8 ;  /* 0x0000000809007988 */ /* 0x000fe80008000804 */
[----:B------:R-:W-:Y:S04]  /*06e0*/  STS [R9+UR4+0x20], R10 ;  /* 0x0000200a09007988 */ /* 0x000fe80008000804 */
[----:B------:R-:W-:Y:S04]  /*06f0*/  STS [R9+UR4+0x40], R6 ;  /* 0x0000400609007988 */ /* 0x000fe80008000804 */
[----:B------:R-:W-:Y:S01]  /*0700*/  STS [R9+UR4+0x60], R18 ;  /* 0x0000601209007988 */ /* 0x000fe20008000804 */
[----:B------:R-:W-:Y:S01]  /*0710*/  BAR.SYNC.DEFER_BLOCKING 0x0 ;  /* 0x0000000000007b1d */ /* 0x000fe20000010000 */
[----:B------:R-:W-:-:S13]  /*0720*/  ISETP.GE.AND P1, PT, R3, 0x400, PT ;  /* 0x000004000300780c */ /* 0x000fda0003f26270 */
[----:B------:R-:W1:Y:S04]  /*0730*/  @!P1 LDS R15, [R13+UR4] ;  /* 0x000000040d0f9984 */ /* 0x000e680008000800 */
[----:B------:R-:W2:Y:S04]  /*0740*/  @!P1 LDS R12, [R13+UR4+0x400] ;  /* 0x000400040d0c9984 */ /* 0x000ea80008000800 */
[----:B------:R-:W3:Y:S04]  /*0750*/  @!P1 LDS R14, [R13+UR4+0x800] ;  /* 0x000800040d0e9984 */ /* 0x000ee80008000800 */
[----:B------:R-:W4:Y:S04]  /*0760*/  @!P1 LDS R16, [R13+UR4+0xc00] ;  /* 0x000c00040d109984 */ /* 0x000f280008000800 */
[----:B-1----:R-:W1:Y:S04]  /*0770*/  SHFL.BFLY PT, R20, R15, 0x4, 0x1f ;  /* 0x0c801f000f147f89 */ /* 0x002e6800000e0000 */
[----:B--2---:R-:W2:Y:S04]  /*0780*/  SHFL.BFLY PT, R5, R12, 0x4, 0x1f ;  /* 0x0c801f000c057f89 */ /* 0x004ea800000e0000 */
[----:B---3--:R-:W3:Y:S04]  /*0790*/  SHFL.BFLY PT, R11, R14, 0x4, 0x1f ;  /* 0x0c801f000e0b7f89 */ /* 0x008ee800000e0000 */
[----:B----4-:R-:W4:Y:S01]  /*07a0*/  SHFL.BFLY PT, R17, R16, 0x4, 0x1f ;  /* 0x0c801f0010117f89 */ /* 0x010f2200000e0000 */
[----:B-1----:R-:W-:Y:S01]  /*07b0*/  FADD R20, R15, R20 ;  /* 0x000000140f147221 */ /* 0x002fe20000000000 */
[----:B--2---:R-:W-:Y:S01]  /*07c0*/  FADD R7, R12, R5 ;  /* 0x000000050c077221 */ /* 0x004fe20000000000 */
[----:B---3--:R-:W-:Y:S01]  /*07d0*/  FADD R11, R14, R11 ;  /* 0x0000000b0e0b7221 */ /* 0x008fe20000000000 */
[----:B----4-:R-:W-:-:S02]  /*07e0*/  FADD R17, R16, R17 ;  /* 0x0000001110117221 */ /* 0x010fc40000000000 */
[----:B------:R-:W1:Y:S04]  /*07f0*/  SHFL.BFLY PT, R5, R20, 0x2, 0x1f ;  /* 0x0c401f0014057f89 */ /* 0x000e6800000e0000 */
[----:B------:R-:W2:Y:S04]  /*0800*/  SHFL.BFLY PT, R6, R7, 0x2, 0x1f ;  /* 0x0c401f0007067f89 */ /* 0x000ea800000e0000 */
[----:B------:R-:W3:Y:S04]  /*0810*/  SHFL.BFLY PT, R10, R11, 0x2, 0x1f ;  /* 0x0c401f000b0a7f89 */ /* 0x000ee800000e0000 */
[----:B------:R-:W4:Y:S01]  /*0820*/  SHFL.BFLY PT, R18, R17, 0x2, 0x1f ;  /* 0x0c401f0011127f89 */ /* 0x000f2200000e0000 */
        /* <DEDUP_REMOVED lines=8> */
[----:B------:R-:W-:-:S04]  /*08b0*/  LOP3.LUT P0, RZ, R3, 0x7, RZ, 0xc0, !PT ;  /* 0x0000000703ff7812 */ /* 0x000fc8000780c0ff */
[----:B------:R-:W-:Y:S01]  /*08c0*/  ISETP.LT.AND P0, PT, R3, 0x400, !P0 ;  /* 0x000004000300780c */ /* 0x000fe20004701270 */
[----:B-1----:R-:W-:Y:S01]  /*08d0*/  FADD R6, R5, R6 ;  /* 0x0000000605067221 */ /* 0x002fe20000000000 */
[----:B--2---:R-:W-:Y:S01]  /*08e0*/  FADD R12, R8, R9 ;  /* 0x00000009080c7221 */ /* 0x004fe20000000000 */
[----:B---3--:R-:W-:Y:S01]  /*08f0*/  FADD R14, R10, R15 ;  /* 0x0000000f0a0e7221 */ /* 0x008fe20000000000 */
[----:B----4-:R-:W-:-:S09]  /*0900*/  FADD R16, R18, R19 ;  /* 0x0000001312107221 */ /* 0x010fd20000000000 */
[----:B------:R1:W-:Y:S04]  /*0910*/  @P0 STS [R13+UR4], R6 ;  /* 0x000000060d000988 */ /* 0x0003e80008000804 */
[----:B------:R-:W-:Y:S04]  /*0920*/  @P0 STS [R13+UR4+0x400], R12 ;  /* 0x0004000c0d000988 */ /* 0x000fe80008000804 */
[----:B------:R-:W-:Y:S04]  /*0930*/  @P0 STS [R13+UR4+0x800], R14 ;  /* 0x0008000e0d000988 */ /* 0x000fe80008000804 */
[----:B------:R-:W-:Y:S01]  /*0940*/  @P0 STS [R13+UR4+0xc00], R16 ;  /* 0x000c00100d000988 */ /* 0x000fe20008000804 */
[----:B------:R-:W-:Y:S06]  /*0950*/  BAR.SYNC.DEFER_BLOCKING 0x0 ;  /* 0x0000000000007b1d */ /* 0x000fec0000010000 */
[----:B------:R-:W-:Y:S04]  /*0960*/  LDS R8, [R2+UR4] ;  /* 0x0000000402087984 */ /* 0x000fe80008000800 */
[----:B------:R-:W-:Y:S04]  /*0970*/  LDS R9, [R2+UR4+0x20] ;  /* 0x0000200402097984 */ /* 0x000fe80008000800 */
[----:B------:R-:W-:Y:S04]  /*0980*/  LDS R10, [R2+UR4+0x40] ;  /* 0x00004004020a7984 */ /* 0x000fe80008000800 */
[----:B------:R-:W2:Y:S01]  /*0990*/  LDS R11, [R2+UR4+0x60] ;  /* 0x00006004020b7984 */ /* 0x000ea20008000800 */
[----:B------:R-:W-:-:S04]  /*09a0*/  VIADD R7, R2, UR4 ;  /* 0x0000000402077c36 */ /* 0x000fc80008000000 */
[----:B------:R-:W-:Y:S01]  /*09b0*/  IMAD R7, R4, -0x1c, R7 ;  /* 0xffffffe404077824 */ /* 0x000fe200078e0207 */
[----:B------:R-:W-:Y:S01]  /*09c0*/  BAR.SYNC.DEFER_BLOCKING 0x0 ;  /* 0x0000000000007b1d */ /* 0x000fe20000010000 */
[----:B------:R-:W-:-:S04]  /*09d0*/  LOP3.LUT R5, R3, 0x7f, RZ, 0xc0, !PT ;  /* 0x0000007f03057812 */ /* 0x000fc800078ec0ff */
[----:B-1----:R-:W-:-:S03]  /*09e0*/  LEA R6, R5, UR4, 0x2 ;  /* 0x0000000405067c11 */ /* 0x002fc6000f8e10ff */
[----:B------:R-:W1:Y:S01]  /*09f0*/  LDC.64 R4, c[0x0][0x210] ;  /* 0x00008400ff047b82 */ /* 0x000e620000000a00 */
[----:B--2---:R2:W-:Y:S07]  /*0a00*/  STS.128 [R7], R8 ;  /* 0x0000000807007388 */ /* 0x0045ee0000000c00 */
[----:B------:R-:W-:Y:S01]  /*0a10*/  BAR.SYNC.DEFER_BLOCKING 0x0 ;  /* 0x0000000000007b1d */ /* 0x000fe20000010000 */
[----:B------:R-:W-:Y:S02]  /*0a20*/  LOP3.LUT P0, RZ, R3, 0x80, RZ, 0xc0, !PT ;  /* 0x0000008003ff7812 */ /* 0x000fe4000780c0ff */
[----:B------:R-:W-:-:S04]  /*0a30*/  LOP3.LUT R3, R0, 0x7f, R3, 0xf8, !PT ;  /* 0x0000007f00037812 */ /* 0x000fc800078ef803 */
[C---:B------:R-:W-:Y:S01]  /*0a40*/  ISETP.LT.AND P0, PT, R3.reuse, 0x540, !P0 ;  /* 0x000005400300780c */ /* 0x040fe20004701270 */
[----:B------:R-:W3:Y:S01]  /*0a50*/  LDS R6, [R6] ;  /* 0x0000000006067984 */ /* 0x000ee20000000800 */
[----:B-1----:R-:W-:Y:S01]  /*0a60*/  IMAD.WIDE R2, R3, 0x4, R4 ;  /* 0x0000000403027825 */ /* 0x002fe200078e0204 */
[----:B------:R-:W-:Y:S10]  /*0a70*/  BAR.SYNC.DEFER_BLOCKING 0x0 ;  /* 0x0000000000007b1d */ /* 0x000ff40000010000 */
[----:B--2---:R-:W-:Y:S05]  /*0a80*/  @!P0 EXIT ;  /* 0x000000000000894d */ /* 0x004fea0003800000 */
[----:B---3--:R-:W-:-:S05]  /*0a90*/  FMUL R5, R6, 0.0625 ;  /* 0x3d80000006057820 */ /* 0x008fca0000400000 */
[----:B------:R-:W-:Y:S01]  /*0aa0*/  STG.E desc[UR6][R2.64], R5 ;  /* 0x0000000502007986 */ /* 0x000fe2000c101906 */
[----:B------:R-:W-:Y:S05]  /*0ab0*/  EXIT ;  /* 0x000000000000794d */ /* 0x000fea0003800000 */
.L_x_0:
[----:B------:R-:W-:-:S00]  /*0ac0*/  BRA `(.L_x_0) ;  /* 0xfffffffc00fc7947 */ /* 0x000fc0000383ffff */
[----:B------:R-:W-:-:S00]  /*0ad0*/  NOP ;  /* 0x0000000000007918 */ /* 0x000fc00000000000 */
        /* <DEDUP_REMOVED lines=10> */
.L_x_1:


//--------------------- .nv.shared.triton_per_fused_add_div_hardtanh_mean_mul_40 --------------------------
	.section	.nv.shared.triton_per_fused_add_div_hardtanh_mean_mul_40,"aw",@nobits
	.sectionflags	@""
	.align	16
	.zero		1024


//--------------------- .nv.constant0.triton_per_fused_add_div_hardtanh_mean_mul_40 --------------------------
	.section	.nv.constant0.triton_per_fused_add_div_hardtanh_mean_mul_40,"a",@progbits
	.sectionflags	@""
	.align	4
.nv.constant0.triton_per_fused_add_div_hardtanh_mean_mul_40:
	.zero		552
